//
// Generated by NVIDIA NVVM Compiler
//
// Compiler Build ID: CL-36424714
// Cuda compilation tools, release 13.0, V13.0.88
// Based on NVVM 20.0.0
//

.version 9.0
.target sm_100
.address_size 64

	// .globl	matmul_kernel_cuda

.visible .entry matmul_kernel_cuda(
	.param .u64 .ptr .align 1 matmul_kernel_cuda_param_0,
	.param .u64 .ptr .align 1 matmul_kernel_cuda_param_1,
	.param .u64 .ptr .align 1 matmul_kernel_cuda_param_2,
	.param .u32 matmul_kernel_cuda_param_3
)
{
	.reg .pred 	%p<10>;
	.reg .b32 	%r<40>;
	.reg .b32 	%f<67>;
	.reg .b64 	%rd<67>;

	ld.param.u64 	%rd14, [matmul_kernel_cuda_param_0];
	ld.param.u64 	%rd15, [matmul_kernel_cuda_param_1];
	ld.param.u32 	%r18, [matmul_kernel_cuda_param_3];
	cvta.to.global.u64 	%rd1, %rd15;
	cvta.to.global.u64 	%rd2, %rd14;
	mov.u32 	%r19, %ctaid.y;
	mov.u32 	%r20, %ntid.y;
	mov.u32 	%r21, %tid.y;
	mad.lo.s32 	%r1, %r19, %r20, %r21;
	mov.u32 	%r22, %ctaid.x;
	mov.u32 	%r23, %ntid.x;
	mov.u32 	%r24, %tid.x;
	mad.lo.s32 	%r2, %r22, %r23, %r24;
	max.s32 	%r25, %r1, %r2;
	setp.ge.s32 	%p1, %r25, %r18;
	@%p1 bra 	$L__BB0_13;
	mul.lo.s32 	%r3, %r18, %r1;
	and.b32  	%r4, %r18, 7;
	setp.lt.u32 	%p2, %r18, 8;
	mov.f32 	%f66, 0f00000000;
	mov.b32 	%r38, 0;
	@%p2 bra 	$L__BB0_4;
	and.b32  	%r38, %r18, 2147483640;
	neg.s32 	%r36, %r38;
	mul.wide.s32 	%rd16, %r18, 4;
	add.s64 	%rd3, %rd1, %rd16;
	shl.b32 	%r7, %r18, 3;
	mul.wide.s32 	%rd17, %r18, 8;
	add.s64 	%rd4, %rd1, %rd17;
	mul.wide.s32 	%rd18, %r18, 12;
	add.s64 	%rd5, %rd1, %rd18;
	mul.wide.s32 	%rd19, %r18, 16;
	add.s64 	%rd6, %rd1, %rd19;
	mul.wide.s32 	%rd20, %r18, 20;
	add.s64 	%rd7, %rd1, %rd20;
	mul.wide.s32 	%rd21, %r18, 24;
	add.s64 	%rd8, %rd1, %rd21;
	mul.wide.s32 	%rd22, %r18, 28;
	add.s64 	%rd9, %rd1, %rd22;
	mul.wide.u32 	%rd23, %r3, 4;
	add.s64 	%rd24, %rd23, %rd2;
	add.s64 	%rd66, %rd24, 16;
	mov.f32 	%f66, 0f00000000;
	mov.u32 	%r35, %r2;
$L__BB0_3:
	.pragma "nounroll";
	mul.wide.s32 	%rd25, %r35, 4;
	add.s64 	%rd26, %rd3, %rd25;
	add.s64 	%rd27, %rd4, %rd25;
	add.s64 	%rd28, %rd5, %rd25;
	add.s64 	%rd29, %rd6, %rd25;
	add.s64 	%rd30, %rd7, %rd25;
	add.s64 	%rd31, %rd8, %rd25;
	add.s64 	%rd32, %rd9, %rd25;
	add.s64 	%rd33, %rd1, %rd25;
	ld.global.f32 	%f16, [%rd66+-16];
	ld.global.f32 	%f17, [%rd33];
	fma.rn.f32 	%f18, %f16, %f17, %f66;
	ld.global.f32 	%f19, [%rd66+-12];
	ld.global.f32 	%f20, [%rd26];
	fma.rn.f32 	%f21, %f19, %f20, %f18;
	ld.global.f32 	%f22, [%rd66+-8];
	ld.global.f32 	%f23, [%rd27];
	fma.rn.f32 	%f24, %f22, %f23, %f21;
	ld.global.f32 	%f25, [%rd66+-4];
	ld.global.f32 	%f26, [%rd28];
	fma.rn.f32 	%f27, %f25, %f26, %f24;
	ld.global.f32 	%f28, [%rd66];
	ld.global.f32 	%f29, [%rd29];
	fma.rn.f32 	%f30, %f28, %f29, %f27;
	ld.global.f32 	%f31, [%rd66+4];
	ld.global.f32 	%f32, [%rd30];
	fma.rn.f32 	%f33, %f31, %f32, %f30;
	ld.global.f32 	%f34, [%rd66+8];
	ld.global.f32 	%f35, [%rd31];
	fma.rn.f32 	%f36, %f34, %f35, %f33;
	ld.global.f32 	%f37, [%rd66+12];
	ld.global.f32 	%f38, [%rd32];
	fma.rn.f32 	%f66, %f37, %f38, %f36;
	add.s32 	%r36, %r36, 8;
	add.s32 	%r35, %r35, %r7;
	add.s64 	%rd66, %rd66, 32;
	setp.ne.s32 	%p3, %r36, 0;
	@%p3 bra 	$L__BB0_3;
$L__BB0_4:
	setp.eq.s32 	%p4, %r4, 0;
	@%p4 bra 	$L__BB0_12;
	and.b32  	%r13, %r18, 3;
	setp.lt.u32 	%p5, %r4, 4;
	@%p5 bra 	$L__BB0_7;
	add.s32 	%r27, %r38, %r3;
	mul.wide.u32 	%rd34, %r27, 4;
	add.s64 	%rd35, %rd2, %rd34;
	ld.global.f32 	%f40, [%rd35];
	mad.lo.s32 	%r28, %r38, %r18, %r2;
	mul.wide.s32 	%rd36, %r28, 4;
	add.s64 	%rd37, %rd1, %rd36;
	ld.global.f32 	%f41, [%rd37];
	fma.rn.f32 	%f42, %f40, %f41, %f66;
	cvt.u64.u32 	%rd38, %r3;
	cvt.u64.u32 	%rd39, %r38;
	add.s64 	%rd40, %rd39, %rd38;
	shl.b64 	%rd41, %rd40, 2;
	add.s64 	%rd42, %rd2, %rd41;
	ld.global.f32 	%f43, [%rd42+4];
	mul.wide.s32 	%rd43, %r18, 4;
	add.s64 	%rd44, %rd37, %rd43;
	ld.global.f32 	%f44, [%rd44];
	fma.rn.f32 	%f45, %f43, %f44, %f42;
	ld.global.f32 	%f46, [%rd42+8];
	add.s64 	%rd45, %rd44, %rd43;
	ld.global.f32 	%f47, [%rd45];
	fma.rn.f32 	%f48, %f46, %f47, %f45;
	ld.global.f32 	%f49, [%rd42+12];
	add.s64 	%rd46, %rd45, %rd43;
	ld.global.f32 	%f50, [%rd46];
	fma.rn.f32 	%f66, %f49, %f50, %f48;
	add.s32 	%r38, %r38, 4;
$L__BB0_7:
	setp.eq.s32 	%p6, %r13, 0;
	@%p6 bra 	$L__BB0_12;
	setp.eq.s32 	%p7, %r13, 1;
	@%p7 bra 	$L__BB0_10;
	add.s32 	%r29, %r38, %r3;
	mul.wide.u32 	%rd47, %r29, 4;
	add.s64 	%rd48, %rd2, %rd47;
	ld.global.f32 	%f52, [%rd48];
	mad.lo.s32 	%r30, %r38, %r18, %r2;
	mul.wide.s32 	%rd49, %r30, 4;
	add.s64 	%rd50, %rd1, %rd49;
	ld.global.f32 	%f53, [%rd50];
	fma.rn.f32 	%f54, %f52, %f53, %f66;
	cvt.u64.u32 	%rd51, %r3;
	cvt.u64.u32 	%rd52, %r38;
	add.s64 	%rd53, %rd52, %rd51;
	shl.b64 	%rd54, %rd53, 2;
	add.s64 	%rd55, %rd2, %rd54;
	ld.global.f32 	%f55, [%rd55+4];
	mul.wide.s32 	%rd56, %r18, 4;
	add.s64 	%rd57, %rd50, %rd56;
	ld.global.f32 	%f56, [%rd57];
	fma.rn.f32 	%f66, %f55, %f56, %f54;
	add.s32 	%r38, %r38, 2;
$L__BB0_10:
	and.b32  	%r31, %r18, 1;
	setp.eq.b32 	%p8, %r31, 1;
	not.pred 	%p9, %p8;
	@%p9 bra 	$L__BB0_12;
	add.s32 	%r32, %r38, %r3;
	mul.wide.u32 	%rd58, %r32, 4;
	add.s64 	%rd59, %rd2, %rd58;
	ld.global.f32 	%f57, [%rd59];
	mad.lo.s32 	%r33, %r38, %r18, %r2;
	mul.wide.s32 	%rd60, %r33, 4;
	add.s64 	%rd61, %rd1, %rd60;
	ld.global.f32 	%f58, [%rd61];
	fma.rn.f32 	%f66, %f57, %f58, %f66;
$L__BB0_12:
	ld.param.u64 	%rd65, [matmul_kernel_cuda_param_2];
	add.s32 	%r34, %r3, %r2;
	cvta.to.global.u64 	%rd62, %rd65;
	mul.wide.s32 	%rd63, %r34, 4;
	add.s64 	%rd64, %rd62, %rd63;
	st.global.f32 	[%rd64], %f66;
$L__BB0_13:
	ret;

}


// ===== COMPILED SASS (sm_100) =====

	.target	sm_100

	.elftype	@"ET_EXEC"


//--------------------- .note.nv.tkinfo           --------------------------
	.section	.note.nv.tkinfo,"",@"SHT_NOTE"
	.sectionflags	@"SHF_NOTE_NV_TKINFO"
	.tkinfo
        /*0018*/ 	.word	0x00000002
        /*0030*/ 	.string	""
        /*0030*/ 	.string	"ptxas"
        /*0030*/ 	.string	"Cuda compilation tools, release 13.0, V13.0.88"
        /*0030*/ 	.string	"Build cuda_13.0.r13.0/compiler.36424714_0"
        /*0030*/ 	.string	"-arch sm_100 -m 64 "



//--------------------- .note.nv.cuinfo           --------------------------
	.section	.note.nv.cuinfo,"",@"SHT_NOTE"
	.sectionflags	@"SHF_NOTE_NV_CUINFO"
        /*0018*/ 	.short	0x0002
        /*001a*/ 	.short	0x0064
        /*001c*/ 	.short	0x0082
	.zero		2


//--------------------- .nv.info                  --------------------------
	.section	.nv.info,"",@"SHT_CUDA_INFO"
	.align	4


	//----- nvinfo : EIATTR_REGCOUNT
	.align		4
        /*0000*/ 	.byte	0x04, 0x2f
        /*0002*/ 	.short	(.L_1 - .L_0)
	.align		4
.L_0:
        /*0004*/ 	.word	index@(matmul_kernel_cuda)
        /*0008*/ 	.word	0x0000001e


	//----- nvinfo : EIATTR_FRAME_SIZE
	.align		4
.L_1:
        /*000c*/ 	.byte	0x04, 0x11
        /*000e*/ 	.short	(.L_3 - .L_2)
	.align		4
.L_2:
        /*0010*/ 	.word	index@(matmul_kernel_cuda)
        /*0014*/ 	.word	0x00000000


	//----- nvinfo : EIATTR_MIN_STACK_SIZE
	.align		4
.L_3:
        /*0018*/ 	.byte	0x04, 0x12
        /*001a*/ 	.short	(.L_5 - .L_4)
	.align		4
.L_4:
        /*001c*/ 	.word	index@(matmul_kernel_cuda)
        /*0020*/ 	.word	0x00000000
.L_5:


//--------------------- .nv.compat                --------------------------
	.section	.nv.compat,"",@"SHT_CUDA_COMPAT_INFO"
	.align	4
        /*0000*/ 	.byte	0x02, 0x09, 0x00, 0x00, 0x02, 0x02, 0x01, 0x00, 0x02, 0x05, 0x05, 0x00, 0x03, 0x07, 0x01, 0x01
        /*0010*/ 	.byte	0x02, 0x03, 0x00, 0x00, 0x02, 0x06, 0x01, 0x00, 0x04, 0x0b, 0x08, 0x00, 0x09, 0x00, 0x00, 0x00
        /*0020*/ 	.byte	0x00, 0x00, 0x00, 0x00


//--------------------- .nv.info.matmul_kernel_cuda --------------------------
	.section	.nv.info.matmul_kernel_cuda,"",@"SHT_CUDA_INFO"
	.sectionflags	@""
	.align	4


	//----- nvinfo : EIATTR_CUDA_API_VERSION
	.align		4
        /*0000*/ 	.byte	0x04, 0x37
        /*0002*/ 	.short	(.L_7 - .L_6)
.L_6:
        /*0004*/ 	.word	0x00000082


	//----- nvinfo : EIATTR_KPARAM_INFO
	.align		4
.L_7:
        /*0008*/ 	.byte	0x04, 0x17
        /*000a*/ 	.short	(.L_9 - .L_8)
.L_8:
        /*000c*/ 	.word	0x00000000
        /*0010*/ 	.short	0x0003
        /*0012*/ 	.short	0x0018
        /*0014*/ 	.byte	0x00, 0xf0, 0x11, 0x00


	//----- nvinfo : EIATTR_KPARAM_INFO
	.align		4
.L_9:
        /*0018*/ 	.byte	0x04, 0x17
        /*001a*/ 	.short	(.L_11 - .L_10)
.L_10:
        /*001c*/ 	.word	0x00000000
        /*0020*/ 	.short	0x0002
        /*0022*/ 	.short	0x0010
        /*0024*/ 	.byte	0x00, 0xf5, 0x21, 0x00


	//----- nvinfo : EIATTR_KPARAM_INFO
	.align		4
.L_11:
        /*0028*/ 	.byte	0x04, 0x17
        /*002a*/ 	.short	(.L_13 - .L_12)
.L_12:
        /*002c*/ 	.word	0x00000000
        /*0030*/ 	.short	0x0001
        /*0032*/ 	.short	0x0008
        /*0034*/ 	.byte	0x00, 0xf5, 0x21, 0x00


	//----- nvinfo : EIATTR_KPARAM_INFO
	.align		4
.L_13:
        /*0038*/ 	.byte	0x04, 0x17
        /*003a*/ 	.short	(.L_15 - .L_14)
.L_14:
        /*003c*/ 	.word	0x00000000
        /*0040*/ 	.short	0x0000
        /*0042*/ 	.short	0x0000
        /*0044*/ 	.byte	0x00, 0xf5, 0x21, 0x00


	//----- nvinfo : EIATTR_SPARSE_MMA_MASK
	.align		4
.L_15:
        /*0048*/ 	.byte	0x03, 0x50
        /*004a*/ 	.short	0x0000


	//----- nvinfo : EIATTR_MAXREG_COUNT
	.align		4
        /*004c*/ 	.byte	0x03, 0x1b
        /*004e*/ 	.short	0x00ff


	//----- nvinfo : EIATTR_MERCURY_ISA_VERSION
	.align		4
        /*0050*/ 	.byte	0x03, 0x5f
        /*0052*/ 	.short	0x0101


	//----- nvinfo : EIATTR_VRC_CTA_INIT_COUNT
	.align		4
        /*0054*/ 	.byte	0x02, 0x4a
	.zero		1
	.zero		1


	//----- nvinfo : EIATTR_EXIT_INSTR_OFFSETS
	.align		4
        /*0058*/ 	.byte	0x04, 0x1c
        /*005a*/ 	.short	(.L_17 - .L_16)


	//   ....[0]....
.L_16:
        /*005c*/ 	.word	0x000000c0


	//   ....[1]....
        /*0060*/ 	.word	0x00000a90


	//----- nvinfo : EIATTR_CBANK_PARAM_SIZE
	.align		4
.L_17:
        /*0064*/ 	.byte	0x03, 0x19
        /*0066*/ 	.short	0x001c


	//----- nvinfo : EIATTR_PARAM_CBANK
	.align		4
        /*0068*/ 	.byte	0x04, 0x0a
        /*006a*/ 	.short	(.L_19 - .L_18)
	.align		4
.L_18:
        /*006c*/ 	.word	index@(.nv.constant0.matmul_kernel_cuda)
        /*0070*/ 	.short	0x0380
        /*0072*/ 	.short	0x001c


	//----- nvinfo : EIATTR_SW_WAR
	.align		4
.L_19:
        /*0074*/ 	.byte	0x04, 0x36
        /*0076*/ 	.short	(.L_21 - .L_20)
.L_20:
        /*0078*/ 	.word	0x00000008
.L_21:


//--------------------- .nv.callgraph             --------------------------
	.section	.nv.callgraph,"",@"SHT_CUDA_CALLGRAPH"
	.align	4
	.sectionentsize	8
	.align		4
        /*0000*/ 	.word	0x00000000
	.align		4
        /*0004*/ 	.word	0xffffffff
	.align		4
        /*0008*/ 	.word	0x00000000
	.align		4
        /*000c*/ 	.word	0xfffffffe
	.align		4
        /*0010*/ 	.word	0x00000000
	.align		4
        /*0014*/ 	.word	0xfffffffd
	.align		4
        /*0018*/ 	.word	0x00000000
	.align		4
        /*001c*/ 	.word	0xfffffffc


//--------------------- .text.matmul_kernel_cuda  --------------------------
	.section	.text.matmul_kernel_cuda,"ax",@progbits
	.align	128
        .global         matmul_kernel_cuda
        .type           matmul_kernel_cuda,@function
        .size           matmul_kernel_cuda,(.L_x_5 - matmul_kernel_cuda)
        .other          matmul_kernel_cuda,@"STO_CUDA_ENTRY STV_DEFAULT"
matmul_kernel_cuda:
.text.matmul_kernel_cuda:
[----:B------:R-:W-:Y:S01]  /*0000*/  LDC R1, c[0x0][0x37c] ;  /* 0x0000df00ff017b82 */ /* 0x000fe20000000800 */
[----:B------:R-:W0:Y:S07]  /*0010*/  S2R R0, SR_TID.Y ;  /* 0x0000000000007919 */ /* 0x000e2e0000002200 */
[----:B------:R-:W0:Y:S01]  /*0020*/  S2UR UR4, SR_CTAID.Y ;  /* 0x00000000000479c3 */ /* 0x000e220000002600 */
[----:B------:R-:W1:Y:S01]  /*0030*/  LDCU UR20, c[0x0][0x398] ;  /* 0x00007300ff1477ac */ /* 0x000e620008000800 */
[----:B------:R-:W2:Y:S06]  /*0040*/  S2R R3, SR_TID.X ;  /* 0x0000000000037919 */ /* 0x000eac0000002100 */
[----:B------:R-:W0:Y:S08]  /*0050*/  LDC R13, c[0x0][0x364] ;  /* 0x0000d900ff0d7b82 */ /* 0x000e300000000800 */
[----:B------:R-:W2:Y:S08]  /*0060*/  S2UR UR5, SR_CTAID.X ;  /* 0x00000000000579c3 */ /* 0x000eb00000002500 */
[----:B------:R-:W2:Y:S01]  /*0070*/  LDC R2, c[0x0][0x360] ;  /* 0x0000d800ff027b82 */ /* 0x000ea20000000800 */
[----:B0-----:R-:W-:-:S02]  /*0080*/  IMAD R13, R13, UR4, R0 ;  /* 0x000000040d0d7c24 */ /* 0x001fc4000f8e0200 */
[----:B--2---:R-:W-:-:S05]  /*0090*/  IMAD R0, R2, UR5, R3 ;  /* 0x0000000502007c24 */ /* 0x004fca000f8e0203 */
[----:B------:R-:W-:-:S04]  /*00a0*/  VIMNMX R2, PT, PT, R13, R0, !PT ;  /* 0x000000000d027248 */ /* 0x000fc80007fe0100 */
[----:B-1----:R-:W-:-:S13]  /*00b0*/  ISETP.GE.AND P0, PT, R2, UR20, PT ;  /* 0x0000001402007c0c */ /* 0x002fda000bf06270 */
[----:B------:R-:W-:Y:S05]  /*00c0*/  @P0 EXIT ;  /* 0x000000000000094d */ /* 0x000fea0003800000 */
[----:B------:R-:W-:Y:S01]  /*00d0*/  UISETP.GE.U32.AND UP0, UPT, UR20, 0x8, UPT ;  /* 0x000000081400788c */ /* 0x000fe2000bf06070 */
[----:B------:R-:W-:Y:S02]  /*00e0*/  HFMA2 R12, -RZ, RZ, 0, 0 ;  /* 0x00000000ff0c7431 */ /* 0x000fe400000001ff */
[----:B------:R-:W-:Y:S01]  /*00f0*/  IMAD R13, R13, UR20, RZ ;  /* 0x000000140d0d7c24 */ /* 0x000fe2000f8e02ff */
[----:B------:R-:W-:Y:S01]  /*0100*/  UMOV UR4, URZ ;  /* 0x000000ff00047c82 */ /* 0x000fe20008000000 */
[----:B------:R-:W0:Y:S04]  /*0110*/  LDCU.64 UR18, c[0x0][0x358] ;  /* 0x00006b00ff1277ac */ /* 0x000e280008000a00 */
[----:B------:R-:W-:Y:S05]  /*0120*/  BRA.U !UP0, `(.L_x_0) ;  /* 0x0000000508047547 */ /* 0x000fea000b800000 */
[----:B------:R-:W1:Y:S01]  /*0130*/  LDCU.128 UR24, c[0x0][0x380] ;  /* 0x00007000ff1877ac */ /* 0x000e620008000c00 */
[----:B------:R-:W-:Y:S02]  /*0140*/  MOV R12, RZ ;  /* 0x000000ff000c7202 */ /* 0x000fe40000000f00 */
[----:B------:R-:W-:Y:S01]  /*0150*/  MOV R14, R0 ;  /* 0x00000000000e7202 */ /* 0x000fe20000000f00 */
[----:B------:R-:W-:-:S04]  /*0160*/  ULOP3.LUT UR4, UR20, 0x7ffffff8, URZ, 0xc0, !UPT ;  /* 0x7ffffff814047892 */ /* 0x000fc8000f8ec0ff */
[----:B------:R-:W-:Y:S01]  /*0170*/  UIADD3 UR5, UPT, UPT, -UR4, URZ, URZ ;  /* 0x000000ff04057290 */ /* 0x000fe2000fffe1ff */
[----:B-1----:R-:W-:Y:S01]  /*0180*/  MOV R2, UR24 ;  /* 0x0000001800027c02 */ /* 0x002fe20008000f00 */
[----:B------:R-:W-:Y:S01]  /*0190*/  UIMAD.WIDE UR6, UR20, 0x8, UR26 ;  /* 0x00000008140678a5 */ /* 0x000fe2000f8e021a */
[----:B------:R-:W-:Y:S01]  /*01a0*/  MOV R3, UR25 ;  /* 0x0000001900037c02 */ /* 0x000fe20008000f00 */
[----:B------:R-:W-:Y:S02]  /*01b0*/  UIMAD.WIDE UR8, UR20, 0xc, UR26 ;  /* 0x0000000c140878a5 */ /* 0x000fe4000f8e021a */
[----:B------:R-:W-:Y:S01]  /*01c0*/  UIMAD.WIDE UR10, UR20, 0x10, UR26 ;  /* 0x00000010140a78a5 */ /* 0x000fe2000f8e021a */
[----:B------:R-:W-:Y:S01]  /*01d0*/  IMAD.WIDE.U32 R2, R13, 0x4, R2 ;  /* 0x000000040d027825 */ /* 0x000fe200078e0002 */
[----:B------:R-:W-:Y:S02]  /*01e0*/  UIMAD.WIDE UR12, UR20, 0x14, UR26 ;  /* 0x00000014140c78a5 */ /* 0x000fe4000f8e021a */
[----:B------:R-:W-:Y:S01]  /*01f0*/  UIMAD.WIDE UR14, UR20, 0x18, UR26 ;  /* 0x00000018140e78a5 */ /* 0x000fe2000f8e021a */
[----:B------:R-:W-:Y:S01]  /*0200*/  IADD3 R2, P0, PT, R2, 0x10, RZ ;  /* 0x0000001002027810 */ /* 0x000fe20007f1e0ff */
[----:B------:R-:W-:-:S03]  /*0210*/  UIMAD.WIDE UR16, UR20, 0x1c, UR26 ;  /* 0x0000001c141078a5 */ /* 0x000fc6000f8e021a */
[----:B------:R-:W-:-:S09]  /*0220*/  IADD3.X R3, PT, PT, RZ, R3, RZ, P0, !PT ;  /* 0x00000003ff037210 */ /* 0x000fd200007fe4ff */
.L_x_1:
[----:B------:R-:W-:Y:S01]  /*0230*/  UIMAD.WIDE UR22, UR20, 0x4, UR26 ;  /* 0x00000004141678a5 */ /* 0x000fe2000f8e021a */
[----:B------:R-:W-:Y:S02]  /*0240*/  IMAD.MOV.U32 R23, RZ, RZ, 0x4 ;  /* 0x00000004ff177424 */ /* 0x000fe400078e00ff */
[----:B------:R-:W-:Y:S01]  /*0250*/  HFMA2 R11, -RZ, RZ, 0, 2.384185791015625e-07 ;  /* 0x00000004ff0b7431 */ /* 0x000fe200000001ff */
[----:B------:R-:W-:Y:S01]  /*0260*/  MOV R25, 0x4 ;  /* 0x0000000400197802 */ /* 0x000fe20000000f00 */
[----:B0-----:R-:W2:Y:S01]  /*0270*/  LDG.E R21, desc[UR18][R2.64+-0x10] ;  /* 0xfffff01202157981 */ /* 0x001ea2000c1e1900 */
[C---:B------:R-:W-:Y:S01]  /*0280*/  IMAD.WIDE R22, R14.reuse, R23, UR26 ;  /* 0x0000001a0e167e25 */ /* 0x040fe2000f8e0217 */
[----:B------:R-:W-:Y:S02]  /*0290*/  MOV R8, UR22 ;  /* 0x0000001600087c02 */ /* 0x000fe40008000f00 */
[----:B------:R-:W-:Y:S01]  /*02a0*/  MOV R9, UR23 ;  /* 0x0000001700097c02 */ /* 0x000fe20008000f00 */
[----:B------:R-:W3:Y:S02]  /*02b0*/  LDG.E R19, desc[UR18][R2.64+-0xc] ;  /* 0xfffff41202137981 */ /* 0x000ee4000c1e1900 */
[----:B------:R-:W-:-:S02]  /*02c0*/  IMAD.WIDE R8, R14, 0x4, R8 ;  /* 0x000000040e087825 */ /* 0x000fc400078e0208 */
[----:B------:R-:W2:Y:S01]  /*02d0*/  LDG.E R22, desc[UR18][R22.64] ;  /* 0x0000001216167981 */ /* 0x000ea2000c1e1900 */
[----:B------:R-:W-:Y:S01]  /*02e0*/  MOV R5, 0x4 ;  /* 0x0000000400057802 */ /* 0x000fe20000000f00 */
[C---:B------:R-:W-:Y:S02]  /*02f0*/  IMAD.WIDE R24, R14.reuse, R25, UR6 ;  /* 0x000000060e187e25 */ /* 0x040fe4000f8e0219 */
[----:B------:R0:W3:Y:S02]  /*0300*/  LDG.E R20, desc[UR18][R8.64] ;  /* 0x0000001208147981 */ /* 0x0000e4000c1e1900 */
[----:B------:R-:W-:Y:S02]  /*0310*/  IMAD.WIDE R10, R14, R11, UR8 ;  /* 0x000000080e0a7e25 */ /* 0x000fe4000f8e020b */
[----:B------:R-:W4:Y:S04]  /*0320*/  LDG.E R18, desc[UR18][R24.64] ;  /* 0x0000001218127981 */ /* 0x000f28000c1e1900 */
[----:B------:R-:W4:Y:S01]  /*0330*/  LDG.E R17, desc[UR18][R2.64+-0x8] ;  /* 0xfffff81202117981 */ /* 0x000f22000c1e1900 */
[----:B0-----:R-:W-:-:S02]  /*0340*/  HFMA2 R9, -RZ, RZ, 0, 2.384185791015625e-07 ;  /* 0x00000004ff097431 */ /* 0x001fc400000001ff */
[----:B------:R-:W-:Y:S01]  /*0350*/  IMAD.MOV.U32 R7, RZ, RZ, 0x4 ;  /* 0x00000004ff077424 */ /* 0x000fe200078e00ff */
[----:B------:R0:W5:Y:S01]  /*0360*/  LDG.E R16, desc[UR18][R10.64] ;  /* 0x000000120a107981 */ /* 0x000162000c1e1900 */
[----:B------:R-:W-:-:S03]  /*0370*/  IMAD.WIDE R4, R14, R5, UR10 ;  /* 0x0000000a0e047e25 */ /* 0x000fc6000f8e0205 */
[----:B------:R-:W5:Y:S01]  /*0380*/  LDG.E R15, desc[UR18][R2.64+-0x4] ;  /* 0xfffffc12020f7981 */ /* 0x000f62000c1e1900 */
[C---:B------:R-:W-:Y:S01]  /*0390*/  IMAD.WIDE R6, R14.reuse, R7, UR12 ;  /* 0x0000000c0e067e25 */ /* 0x040fe2000f8e0207 */
[----:B------:R-:W-:Y:S02]  /*03a0*/  MOV R27, 0x4 ;  /* 0x00000004001b7802 */ /* 0x000fe40000000f00 */
[----:B------:R1:W5:Y:S01]  /*03b0*/  LDG.E R4, desc[UR18][R4.64] ;  /* 0x0000001204047981 */ /* 0x000362000c1e1900 */
[----:B------:R-:W-:-:S03]  /*03c0*/  IMAD.WIDE R8, R14, R9, UR14 ;  /* 0x0000000e0e087e25 */ /* 0x000fc6000f8e0209 */
[----:B------:R-:W5:Y:S01]  /*03d0*/  LDG.E R23, desc[UR18][R2.64] ;  /* 0x0000001202177981 */ /* 0x000f62000c1e1900 */
[----:B0-----:R-:W-:-:S03]  /*03e0*/  IMAD.WIDE R10, R14, R27, UR16 ;  /* 0x000000100e0a7e25 */ /* 0x001fc6000f8e021b */
[----:B------:R-:W5:Y:S04]  /*03f0*/  LDG.E R7, desc[UR18][R6.64] ;  /* 0x0000001206077981 */ /* 0x000f68000c1e1900 */
[----:B------:R-:W5:Y:S04]  /*0400*/  LDG.E R24, desc[UR18][R2.64+0x4] ;  /* 0x0000041202187981 */ /* 0x000f68000c1e1900 */
[----:B------:R-:W5:Y:S04]  /*0410*/  LDG.E R8, desc[UR18][R8.64] ;  /* 0x0000001208087981 */ /* 0x000f68000c1e1900 */
[----:B------:R-:W5:Y:S04]  /*0420*/  LDG.E R25, desc[UR18][R2.64+0x8] ;  /* 0x0000081202197981 */ /* 0x000f68000c1e1900 */
[----:B------:R-:W5:Y:S04]  /*0430*/  LDG.E R10, desc[UR18][R10.64] ;  /* 0x000000120a0a7981 */ /* 0x000f68000c1e1900 */
[----:B------:R0:W5:Y:S01]  /*0440*/  LDG.E R27, desc[UR18][R2.64+0xc] ;  /* 0x00000c12021b7981 */ /* 0x000162000c1e1900 */
[----:B------:R-:W-:-:S04]  /*0450*/  UIADD3 UR5, UPT, UPT, UR5, 0x8, URZ ;  /* 0x0000000805057890 */ /* 0x000fc8000fffe0ff */
[----:B------:R-:W-:Y:S01]  /*0460*/  UISETP.NE.AND UP0, UPT, UR5, URZ, UPT ;  /* 0x000000ff0500728c */ /* 0x000fe2000bf05270 */
[----:B-1----:R-:W-:Y:S02]  /*0470*/  MOV R5, UR20 ;  /* 0x0000001400057c02 */ /* 0x002fe40008000f00 */
[----:B0-----:R-:W-:Y:S02]  /*0480*/  IADD3 R2, P0, PT, R2, 0x20, RZ ;  /* 0x0000002002027810 */ /* 0x001fe40007f1e0ff */
[----:B------:R-:W-:Y:S02]  /*0490*/  LEA R14, R5, R14, 0x3 ;  /* 0x0000000e050e7211 */ /* 0x000fe400078e18ff */
[----:B------:R-:W-:Y:S01]  /*04a0*/  IADD3.X R3, PT, PT, RZ, R3, RZ, P0, !PT ;  /* 0x00000003ff037210 */ /* 0x000fe200007fe4ff */
[----:B--2---:R-:W-:-:S04]  /*04b0*/  FFMA R22, R21, R22, R12 ;  /* 0x0000001615167223 */ /* 0x004fc8000000000c */
[----:B---3--:R-:W-:-:S04]  /*04c0*/  FFMA R20, R19, R20, R22 ;  /* 0x0000001413147223 */ /* 0x008fc80000000016 */
[----:B----4-:R-:W-:-:S04]  /*04d0*/  FFMA R18, R17, R18, R20 ;  /* 0x0000001211127223 */ /* 0x010fc80000000014 */
[----:B-----5:R-:W-:-:S04]  /*04e0*/  FFMA R16, R15, R16, R18 ;  /* 0x000000100f107223 */ /* 0x020fc80000000012 */
[----:B------:R-:W-:-:S04]  /*04f0*/  FFMA R23, R23, R4, R16 ;  /* 0x0000000417177223 */ /* 0x000fc80000000010 */
[----:B------:R-:W-:-:S04]  /*0500*/  FFMA R24, R24, R7, R23 ;  /* 0x0000000718187223 */ /* 0x000fc80000000017 */
[----:B------:R-:W-:-:S04]  /*0510*/  FFMA R8, R25, R8, R24 ;  /* 0x0000000819087223 */ /* 0x000fc80000000018 */
[----:B------:R-:W-:Y:S01]  /*0520*/  FFMA R12, R27, R10, R8 ;  /* 0x0000000a1b0c7223 */ /* 0x000fe20000000008 */
[----:B------:R-:W-:Y:S06]  /*0530*/  BRA.U UP0, `(.L_x_1) ;  /* 0xfffffffd003c7547 */ /* 0x000fec000b83ffff */
.L_x_0:
[----:B------:R-:W-:-:S04]  /*0540*/  ULOP3.LUT UR6, UR20, 0x7, URZ, 0xc0, !UPT ;  /* 0x0000000714067892 */ /* 0x000fc8000f8ec0ff */
[----:B------:R-:W-:-:S09]  /*0550*/  UISETP.NE.AND UP0, UPT, UR6, URZ, UPT ;  /* 0x000000ff0600728c */ /* 0x000fd2000bf05270 */
[----:B------:R-:W-:Y:S05]  /*0560*/  BRA.U !UP0, `(.L_x_2) ;  /* 0x0000000508387547 */ /* 0x000fea000b800000 */
[----:B------:R-:W-:Y:S02]  /*0570*/  UISETP.GE.U32.AND UP0, UPT, UR6, 0x4, UPT ;  /* 0x000000040600788c */ /* 0x000fe4000bf06070 */
[----:B------:R-:W-:-:S04]  /*0580*/  ULOP3.LUT UR5, UR20, 0x3, URZ, 0xc0, !UPT ;  /* 0x0000000314057892 */ /* 0x000fc8000f8ec0ff */
[----:B------:R-:W-:-:S03]  /*0590*/  UISETP.NE.AND UP1, UPT, UR5, URZ, UPT ;  /* 0x000000ff0500728c */ /* 0x000fc6000bf25270 */
[----:B------:R-:W-:Y:S08]  /*05a0*/  BRA.U !UP0, `(.L_x_3) ;  /* 0x00000001087c7547 */ /* 0x000ff0000b800000 */
[----:B------:R-:W1:Y:S01]  /*05b0*/  LDC.64 R6, c[0x0][0x388] ;  /* 0x0000e200ff067b82 */ /* 0x000e620000000a00 */
[----:B------:R-:W2:Y:S01]  /*05c0*/  LDCU.64 UR6, c[0x0][0x380] ;  /* 0x00007000ff0677ac */ /* 0x000ea20008000a00 */
[----:B------:R-:W-:Y:S01]  /*05d0*/  IMAD.U32 R9, RZ, RZ, UR4 ;  /* 0x00000004ff097e24 */ /* 0x000fe2000f8e00ff */
[C---:B------:R-:W-:Y:S02]  /*05e0*/  IADD3 R3, PT, PT, R13.reuse, UR4, RZ ;  /* 0x000000040d037c10 */ /* 0x040fe4000fffe0ff */
[----:B------:R-:W-:Y:S01]  /*05f0*/  IADD3 R10, P0, PT, R13, UR4, RZ ;  /* 0x000000040d0a7c10 */ /* 0x000fe2000ff1e0ff */
[----:B------:R-:W-:Y:S01]  /*0600*/  IMAD R9, R9, UR20, R0 ;  /* 0x0000001409097c24 */ /* 0x000fe2000f8e0200 */
[----:B------:R-:W-:Y:S01]  /*0610*/  MOV R11, UR20 ;  /* 0x00000014000b7c02 */ /* 0x000fe20008000f00 */
[----:B------:R-:W3:Y:S01]  /*0620*/  LDC.64 R4, c[0x0][0x380] ;  /* 0x0000e000ff047b82 */ /* 0x000ee20000000a00 */
[----:B------:R-:W-:Y:S01]  /*0630*/  MOV R15, UR20 ;  /* 0x00000014000f7c02 */ /* 0x000fe20008000f00 */
[----:B-1----:R-:W-:Y:S01]  /*0640*/  IMAD.WIDE R6, R9, 0x4, R6 ;  /* 0x0000000409067825 */ /* 0x002fe200078e0206 */
[----:B------:R-:W-:-:S05]  /*0650*/  MOV R9, UR20 ;  /* 0x0000001400097c02 */ /* 0x000fca0008000f00 */
[----:B------:R-:W-:Y:S02]  /*0660*/  IMAD.WIDE R8, R9, 0x4, R6 ;  /* 0x0000000409087825 */ /* 0x000fe400078e0206 */
[----:B0-----:R-:W4:Y:S02]  /*0670*/  LDG.E R6, desc[UR18][R6.64] ;  /* 0x0000001206067981 */ /* 0x001f24000c1e1900 */
[----:B---3--:R-:W-:Y:S01]  /*0680*/  IMAD.WIDE.U32 R4, R3, 0x4, R4 ;  /* 0x0000000403047825 */ /* 0x008fe200078e0004 */
[----:B------:R-:W-:Y:S01]  /*0690*/  IADD3.X R3, PT, PT, RZ, RZ, RZ, P0, !PT ;  /* 0x000000ffff037210 */ /* 0x000fe200007fe4ff */
[----:B------:R-:W3:Y:S01]  /*06a0*/  LDG.E R17, desc[UR18][R8.64] ;  /* 0x0000001208117981 */ /* 0x000ee2000c1e1900 */
[----:B--2---:R-:W-:-:S03]  /*06b0*/  LEA R2, P0, R10, UR6, 0x2 ;  /* 0x000000060a027c11 */ /* 0x004fc6000f8010ff */
[----:B------:R-:W4:Y:S01]  /*06c0*/  LDG.E R5, desc[UR18][R4.64] ;  /* 0x0000001204057981 */ /* 0x000f22000c1e1900 */
[----:B------:R-:W-:Y:S01]  /*06d0*/  LEA.HI.X R3, R10, UR7, R3, 0x2, P0 ;  /* 0x000000070a037c11 */ /* 0x000fe200080f1403 */
[----:B------:R-:W-:-:S04]  /*06e0*/  IMAD.WIDE R10, R11, 0x4, R8 ;  /* 0x000000040b0a7825 */ /* 0x000fc800078e0208 */
[----:B------:R-:W3:Y:S01]  /*06f0*/  LDG.E R16, desc[UR18][R2.64+0x4] ;  /* 0x0000041202107981 */ /* 0x000ee2000c1e1900 */
[----:B------:R-:W-:-:S03]  /*0700*/  IMAD.WIDE R14, R15, 0x4, R10 ;  /* 0x000000040f0e7825 */ /* 0x000fc600078e020a */
[----:B------:R-:W2:Y:S04]  /*0710*/  LDG.E R19, desc[UR18][R10.64] ;  /* 0x000000120a137981 */ /* 0x000ea8000c1e1900 */
[----:B------:R-:W2:Y:S04]  /*0720*/  LDG.E R18, desc[UR18][R2.64+0x8] ;  /* 0x0000081202127981 */ /* 0x000ea8000c1e1900 */
[----:B------:R-:W5:Y:S04]  /*0730*/  LDG.E R20, desc[UR18][R2.64+0xc] ;  /* 0x00000c1202147981 */ /* 0x000f68000c1e1900 */
[----:B------:R-:W5:Y:S01]  /*0740*/  LDG.E R14, desc[UR18][R14.64] ;  /* 0x000000120e0e7981 */ /* 0x000f62000c1e1900 */
[----:B------:R-:W-:Y:S01]  /*0750*/  UIADD3 UR4, UPT, UPT, UR4, 0x4, URZ ;  /* 0x0000000404047890 */ /* 0x000fe2000fffe0ff */
[----:B----4-:R-:W-:-:S04]  /*0760*/  FFMA R5, R5, R6, R12 ;  /* 0x0000000605057223 */ /* 0x010fc8000000000c */
[----:B---3--:R-:W-:-:S04]  /*0770*/  FFMA R5, R16, R17, R5 ;  /* 0x0000001110057223 */ /* 0x008fc80000000005 */
[----:B--2---:R-:W-:-:S04]  /*0780*/  FFMA R5, R18, R19, R5 ;  /* 0x0000001312057223 */ /* 0x004fc80000000005 */
[----:B-----5:R-:W-:-:S07]  /*0790*/  FFMA R12, R20, R14, R5 ;  /* 0x0000000e140c7223 */ /* 0x020fce0000000005 */
.L_x_3:
[----:B------:R-:W-:Y:S05]  /*07a0*/  BRA.U !UP1, `(.L_x_2) ;  /* 0x0000000109a87547 */ /* 0x000fea000b800000 */
[----:B------:R-:W-:Y:S01]  /*07b0*/  UISETP.NE.AND UP0, UPT, UR5, 0x1, UPT ;  /* 0x000000010500788c */ /* 0x000fe2000bf05270 */
[----:B------:R-:W-:Y:S01]  /*07c0*/  MOV R7, UR4 ;  /* 0x0000000400077c02 */ /* 0x000fe20008000f00 */
[----:B------:R-:W-:Y:S02]  /*07d0*/  ULOP3.LUT UR5, UR20, 0x1, URZ, 0xc0, !UPT ;  /* 0x0000000114057892 */ /* 0x000fe4000f8ec0ff */
[----:B------:R-:W-:Y:S02]  /*07e0*/  MOV R15, UR20 ;  /* 0x00000014000f7c02 */ /* 0x000fe40008000f00 */
[----:B------:R-:W-:Y:S01]  /*07f0*/  UISETP.NE.U32.AND UP1, UPT, UR5, 0x1, UPT ;  /* 0x000000010500788c */ /* 0x000fe2000bf25070 */
[----:B------:R-:W-:-:S04]  /*0800*/  PLOP3.LUT P1, PT, PT, PT, UP0, 0x80, 0x8 ;  /* 0x000000000008781c */ /* 0x000fc80003f2f008 */
[----:B------:R-:W1:Y:S01]  /*0810*/  @UP0 LDCU.128 UR8, c[0x0][0x380] ;  /* 0x00007000ff0807ac */ /* 0x000e620008000c00 */
[----:B------:R-:W-:Y:S01]  /*0820*/  PLOP3.LUT P0, PT, PT, PT, UP1, 0x80, 0x8 ;  /* 0x000000000008781c */ /* 0x000fe20003f0f018 */
[----:B------:R-:W2:Y:S04]  /*0830*/  @UP0 LDCU.64 UR6, c[0x0][0x380] ;  /* 0x00007000ff0607ac */ /* 0x000ea80008000a00 */
[----:B------:R-:W3:Y:S03]  /*0840*/  @!UP1 LDCU.128 UR12, c[0x0][0x380] ;  /* 0x00007000ff0c97ac */ /* 0x000ee60008000c00 */
[C---:B------:R-:W-:Y:S02]  /*0850*/  @P1 IADD3 R3, PT, PT, R13.reuse, UR4, RZ ;  /* 0x000000040d031c10 */ /* 0x040fe4000fffe0ff */
[----:B------:R-:W-:Y:S01]  /*0860*/  @P1 IADD3 R6, P2, PT, R13, UR4, RZ ;  /* 0x000000040d061c10 */ /* 0x000fe2000ff5e0ff */
[----:B------:R-:W-:Y:S01]  /*0870*/  @UP0 UIADD3 UR4, UPT, UPT, UR4, 0x2, URZ ;  /* 0x0000000204040890 */ /* 0x000fe2000fffe0ff */
[----:B-1----:R-:W-:Y:S01]  /*0880*/  MOV R11, UR9 ;  /* 0x00000009000b7c02 */ /* 0x002fe20008000f00 */
[----:B------:R-:W-:Y:S01]  /*0890*/  IMAD.U32 R10, RZ, RZ, UR8 ;  /* 0x00000008ff0a7e24 */ /* 0x000fe2000f8e00ff */
[----:B------:R-:W-:-:S02]  /*08a0*/  MOV R4, UR10 ;  /* 0x0000000a00047c02 */ /* 0x000fc40008000f00 */
[----:B------:R-:W-:Y:S01]  /*08b0*/  MOV R5, UR11 ;  /* 0x0000000b00057c02 */ /* 0x000fe20008000f00 */
[----:B------:R-:W-:-:S04]  /*08c0*/  @P1 IMAD.WIDE.U32 R10, R3, 0x4, R10 ;  /* 0x00000004030a1825 */ /* 0x000fc800078e000a */
[----:B------:R-:W-:Y:S01]  /*08d0*/  @P1 IMAD R3, R7, UR20, R0 ;  /* 0x0000001407031c24 */ /* 0x000fe2000f8e0200 */
[----:B------:R-:W-:Y:S01]  /*08e0*/  @P1 IADD3.X R7, PT, PT, RZ, RZ, RZ, P2, !PT ;  /* 0x000000ffff071210 */ /* 0x000fe200017fe4ff */
[----:B------:R-:W-:Y:S01]  /*08f0*/  IMAD.U32 R19, RZ, RZ, UR4 ;  /* 0x00000004ff137e24 */ /* 0x000fe2000f8e00ff */
[C---:B--2---:R-:W-:Y:S01]  /*0900*/  @P1 LEA R2, P2, R6.reuse, UR6, 0x2 ;  /* 0x0000000606021c11 */ /* 0x044fe2000f8410ff */
[----:B------:R-:W-:Y:S01]  /*0910*/  @P1 IMAD.WIDE R4, R3, 0x4, R4 ;  /* 0x0000000403041825 */ /* 0x000fe200078e0204 */
[----:B------:R-:W-:Y:S01]  /*0920*/  @!P0 IADD3 R17, PT, PT, R13, UR4, RZ ;  /* 0x000000040d118c10 */ /* 0x000fe2000fffe0ff */
[----:B0-----:R-:W2:Y:S01]  /*0930*/  @P1 LDG.E R11, desc[UR18][R10.64] ;  /* 0x000000120a0b1981 */ /* 0x001ea2000c1e1900 */
[----:B------:R-:W-:Y:S01]  /*0940*/  @P1 LEA.HI.X R3, R6, UR7, R7, 0x2, P2 ;  /* 0x0000000706031c11 */ /* 0x000fe200090f1407 */
[----:B------:R-:W-:Y:S01]  /*0950*/  @!P0 IMAD R19, R19, UR20, R0 ;  /* 0x0000001413138c24 */ /* 0x000fe2000f8e0200 */
[----:B---3--:R-:W-:Y:S01]  /*0960*/  MOV R6, UR12 ;  /* 0x0000000c00067c02 */ /* 0x008fe20008000f00 */
[----:B------:R-:W-:Y:S01]  /*0970*/  @P1 IMAD.WIDE R14, R15, 0x4, R4 ;  /* 0x000000040f0e1825 */ /* 0x000fe200078e0204 */
[----:B------:R-:W-:Y:S01]  /*0980*/  MOV R7, UR13 ;  /* 0x0000000d00077c02 */ /* 0x000fe20008000f00 */
[----:B------:R-:W2:Y:S01]  /*0990*/  @P1 LDG.E R4, desc[UR18][R4.64] ;  /* 0x0000001204041981 */ /* 0x000ea2000c1e1900 */
[----:B------:R-:W-:-:S02]  /*09a0*/  MOV R8, UR14 ;  /* 0x0000000e00087c02 */ /* 0x000fc40008000f00 */
[----:B------:R-:W-:Y:S01]  /*09b0*/  MOV R9, UR15 ;  /* 0x0000000f00097c02 */ /* 0x000fe20008000f00 */
[----:B------:R-:W-:Y:S01]  /*09c0*/  @!P0 IMAD.WIDE.U32 R6, R17, 0x4, R6 ;  /* 0x0000000411068825 */ /* 0x000fe200078e0006 */
[----:B------:R-:W3:Y:S03]  /*09d0*/  @P1 LDG.E R14, desc[UR18][R14.64] ;  /* 0x000000120e0e1981 */ /* 0x000ee6000c1e1900 */
[----:B------:R-:W-:Y:S01]  /*09e0*/  @!P0 IMAD.WIDE R8, R19, 0x4, R8 ;  /* 0x0000000413088825 */ /* 0x000fe200078e0208 */
[----:B------:R-:W3:Y:S04]  /*09f0*/  @P1 LDG.E R2, desc[UR18][R2.64+0x4] ;  /* 0x0000041202021981 */ /* 0x000ee8000c1e1900 */
[----:B------:R-:W4:Y:S04]  /*0a00*/  @!P0 LDG.E R7, desc[UR18][R6.64] ;  /* 0x0000001206078981 */ /* 0x000f28000c1e1900 */
[----:B------:R-:W4:Y:S01]  /*0a10*/  @!P0 LDG.E R8, desc[UR18][R8.64] ;  /* 0x0000001208088981 */ /* 0x000f22000c1e1900 */
[----:B--2---:R-:W-:-:S04]  /*0a20*/  @P1 FFMA R11, R11, R4, R12 ;  /* 0x000000040b0b1223 */ /* 0x004fc8000000000c */
[----:B---3--:R-:W-:-:S04]  /*0a30*/  @P1 FFMA R12, R2, R14, R11 ;  /* 0x0000000e020c1223 */ /* 0x008fc8000000000b */
[----:B----4-:R-:W-:-:S07]  /*0a40*/  @!P0 FFMA R12, R7, R8, R12 ;  /* 0x00000008070c8223 */ /* 0x010fce000000000c */
.L_x_2:
[----:B------:R-:W1:Y:S01]  /*0a50*/  LDC.64 R2, c[0x0][0x390] ;  /* 0x0000e400ff027b82 */ /* 0x000e620000000a00 */
[----:B------:R-:W-:-:S05]  /*0a60*/  IADD3 R13, PT, PT, R0, R13, RZ ;  /* 0x0000000d000d7210 */ /* 0x000fca0007ffe0ff */
[----:B-1----:R-:W-:-:S05]  /*0a70*/  IMAD.WIDE R2, R13, 0x4, R2 ;  /* 0x000000040d027825 */ /* 0x002fca00078e0202 */
[----:B0-----:R-:W-:Y:S01]  /*0a80*/  STG.E desc[UR18][R2.64], R12 ;  /* 0x0000000c02007986 */ /* 0x001fe2000c101912 */
[----:B------:R-:W-:Y:S05]  /*0a90*/  EXIT ;  /* 0x000000000000794d */ /* 0x000fea0003800000 */
.L_x_4:
[----:B------:R-:W-:-:S00]  /*0aa0*/  BRA `(.L_x_4) ;  /* 0xfffffffc00fc7947 */ /* 0x000fc0000383ffff */
[----:B------:R-:W-:-:S00]  /*0ab0*/  NOP ;  /* 0x0000000000007918 */ /* 0x000fc00000000000 */
        /* <DEDUP_REMOVED lines=12> */
.L_x_5:


//--------------------- .nv.shared.reserved.0     --------------------------
	.section	.nv.shared.reserved.0,"aw",@nobits
	.weak		__nv_reservedSMEM_offset_0_alias
	.size		__nv_reservedSMEM_offset_0_alias, 0, 64
	.other		__nv_reservedSMEM_offset_0_alias,@"STO_CUDA_RESERVED_SHARED STV_DEFAULT"
__nv_reservedSMEM_offset_0_alias:
	.zero		0
	.zero		64


//--------------------- .nv.constant0.matmul_kernel_cuda --------------------------
	.section	.nv.constant0.matmul_kernel_cuda,"a",@progbits
	.sectionflags	@""
	.align	4
.nv.constant0.matmul_kernel_cuda:
	.zero		924


//--------------------- SYMBOLS --------------------------

	.type		.nv.reservedSmem.offset0,@object
	.size		.nv.reservedSmem.offset0,0x4
